	.headerflags	@"EF_CUDA_TEXMODE_UNIFIED EF_CUDA_64BIT_ADDRESS EF_CUDA_ACCELERATORS EF_CUDA_SM90 EF_CUDA_VIRTUAL_SM(EF_CUDA_SM90)"
	.elftype	@"ET_EXEC"


//--------------------- .nv.info                  --------------------------
	.section	.nv.info,"",@"SHT_CUDA_INFO"
	.align	4


	//----- nvinfo : EIATTR_REGCOUNT
	.align		4
        /*0000*/ 	.byte	0x04, 0x2f
        /*0002*/ 	.short	(.L_1 - .L_0)
	.align		4
.L_0:
        /*0004*/ 	.word	index@(triton_poi_fused_add_div_hardtanh_mul_43)
        /*0008*/ 	.word	0x0000000e


	//----- nvinfo : EIATTR_MIN_STACK_SIZE
	.align		4
.L_1:
        /*000c*/ 	.byte	0x04, 0x12
        /*000e*/ 	.short	(.L_3 - .L_2)
	.align		4
.L_2:
        /*0010*/ 	.word	index@(triton_poi_fused_add_div_hardtanh_mul_43)
        /*0014*/ 	.word	0x00000000


	//----- nvinfo : EIATTR_FRAME_SIZE
	.align		4
.L_3:
        /*0018*/ 	.byte	0x04, 0x11
        /*001a*/ 	.short	(.L_5 - .L_4)
	.align		4
.L_4:
        /*001c*/ 	.word	index@(triton_poi_fused_add_div_hardtanh_mul_43)
        /*0020*/ 	.word	0x00000000


	//----- nvinfo : EIATTR_MIN_STACK_SIZE
	.align		4
.L_5:
        /*0024*/ 	.byte	0x04, 0x12
        /*0026*/ 	.short	(.L_7 - .L_6)
	.align		4
.L_6:
        /*0028*/ 	.word	index@(triton_poi_fused_add_div_hardtanh_mul_43)
        /*002c*/ 	.word	0x00000000
.L_7:


//--------------------- .nv.info.triton_poi_fused_add_div_hardtanh_mul_43 --------------------------
	.section	.nv.info.triton_poi_fused_add_div_hardtanh_mul_43,"",@"SHT_CUDA_INFO"
	.sectionflags	@""
	.align	4


	//----- nvinfo : EIATTR_CUDA_API_VERSION
	.align		4
        /*0000*/ 	.byte	0x04, 0x37
        /*0002*/ 	.short	(.L_9 - .L_8)
.L_8:
        /*0004*/ 	.word	0x0000007c


	//----- nvinfo : EIATTR_KPARAM_INFO
	.align		4
.L_9:
        /*0008*/ 	.byte	0x04, 0x17
        /*000a*/ 	.short	(.L_11 - .L_10)
.L_10:
        /*000c*/ 	.word	0x00000000
        /*0010*/ 	.short	0x0002
        /*0012*/ 	.short	0x0010
        /*0014*/ 	.byte	0x00, 0xf0, 0x11, 0x00


	//----- nvinfo : EIATTR_KPARAM_INFO
	.align		4
.L_11:
        /*0018*/ 	.byte	0x04, 0x17
        /*001a*/ 	.short	(.L_13 - .L_12)
.L_12:
        /*001c*/ 	.word	0x00000000
        /*0020*/ 	.short	0x0001
        /*0022*/ 	.short	0x0008
        /*0024*/ 	.byte	0x00, 0xf4, 0x21, 0x00


	//----- nvinfo : EIATTR_KPARAM_INFO
	.align		4
.L_13:
        /*0028*/ 	.byte	0x04, 0x17
        /*002a*/ 	.short	(.L_15 - .L_14)
.L_14:
        /*002c*/ 	.word	0x00000000
        /*0030*/ 	.short	0x0000
        /*0032*/ 	.short	0x0000
        /*0034*/ 	.byte	0x00, 0xf4, 0x21, 0x00


	//----- nvinfo : EIATTR_SPARSE_MMA_MASK
	.align		4
.L_15:
        /*0038*/ 	.byte	0x03, 0x50
        /*003a*/ 	.short	0x0000


	//----- nvinfo : EIATTR_MAXREG_COUNT
	.align		4
        /*003c*/ 	.byte	0x03, 0x1b
        /*003e*/ 	.short	0x00ff


	//----- nvinfo : EIATTR_EXIT_INSTR_OFFSETS
	.align		4
        /*0040*/ 	.byte	0x04, 0x1c
        /*0042*/ 	.short	(.L_17 - .L_16)


	//   ....[0]....
.L_16:
        /*0044*/ 	.word	0x00000280


	//   ....[1]....
        /*0048*/ 	.word	0x000002a0


	//----- nvinfo : EIATTR_REQNTID
	.align		4
.L_17:
        /*004c*/ 	.byte	0x04, 0x10
        /*004e*/ 	.short	(.L_19 - .L_18)
.L_18:
        /*0050*/ 	.word	0x00000080
        /*0054*/ 	.word	0x00000001
        /*0058*/ 	.word	0x00000001


	//----- nvinfo : EIATTR_CBANK_PARAM_SIZE
	.align		4
.L_19:
        /*005c*/ 	.byte	0x03, 0x19
        /*005e*/ 	.short	0x0014


	//----- nvinfo : EIATTR_PARAM_CBANK
	.align		4
        /*0060*/ 	.byte	0x04, 0x0a
        /*0062*/ 	.short	(.L_21 - .L_20)
	.align		4
.L_20:
        /*0064*/ 	.word	index@(.nv.constant0.triton_poi_fused_add_div_hardtanh_mul_43)
        /*0068*/ 	.short	0x0210
        /*006a*/ 	.short	0x0014


	//----- nvinfo : EIATTR_SW_WAR
	.align		4
.L_21:
        /*006c*/ 	.byte	0x04, 0x36
        /*006e*/ 	.short	(.L_23 - .L_22)
.L_22:
        /*0070*/ 	.word	0x00000008
.L_23:


//--------------------- .nv.callgraph             --------------------------
	.section	.nv.callgraph,"",@"SHT_CUDA_CALLGRAPH"
	.align	4
	.sectionentsize	8
	.align		4
        /*0000*/ 	.word	0x00000000
	.align		4
        /*0004*/ 	.word	0xffffffff
	.align		4
        /*0008*/ 	.word	0x00000000
	.align		4
        /*000c*/ 	.word	0xfffffffe
	.align		4
        /*0010*/ 	.word	0x00000000
	.align		4
        /*0014*/ 	.word	0xfffffffd
	.align		4
        /*0018*/ 	.word	0x00000000
	.align		4
        /*001c*/ 	.word	0xfffffffc


//--------------------- .text.triton_poi_fused_add_div_hardtanh_mul_43 --------------------------
	.section	.text.triton_poi_fused_add_div_hardtanh_mul_43,"ax",@progbits
	.align	128
        .global         triton_poi_fused_add_div_hardtanh_mul_43
        .type           triton_poi_fused_add_div_hardtanh_mul_43,@function
        .size           triton_poi_fused_add_div_hardtanh_mul_43,(.L_x_1 - triton_poi_fused_add_div_hardtanh_mul_43)
        .other          triton_poi_fused_add_div_hardtanh_mul_43,@"STO_CUDA_ENTRY STV_DEFAULT"
triton_poi_fused_add_div_hardtanh_mul_43:
.text.triton_poi_fused_add_div_hardtanh_mul_43:
[----:B------:R-:W0:Y:S02]  /*0000*/  LDC R1, c[0x0][0x28] ;  /* 0x00000a00ff017b82 */ /* 0x000e240000000800 */
[----:B------:R-:W1:Y:S01]  /*0010*/  S2R R0, SR_TID.X ;  /* 0x0000000000007919 */ /* 0x000e620000002100 */
[----:B------:R-:W2:Y:S01]  /*0020*/  LDC.64 R4, c[0x0][0x210] ;  /* 0x00008400ff047b82 */ /* 0x000ea20000000a00 */
[----:B------:R-:W-:Y:S01]  /*0030*/  CS2R R2, SRZ ;  /* 0x0000000000027805 */ /* 0x000fe2000001ff00 */
[----:B------:R-:W-:Y:S01]  /*0040*/  ULDC.64 UR4, c[0x0][0x208] ;  /* 0x0000820000047ab9 */ /* 0x000fe20000000a00 */
[----:B------:R-:W3:Y:S05]  /*0050*/  S2R R9, SR_CTAID.X ;  /* 0x0000000000097919 */ /* 0x000eea0000002500 */
[----:B------:R-:W4:Y:S01]  /*0060*/  LDC.64 R6, c[0x0][0x218] ;  /* 0x00008600ff067b82 */ /* 0x000f220000000a00 */
[----:B-1----:R-:W-:-:S05]  /*0070*/  IMAD.SHL.U32 R0, R0, 0x2, RZ ;  /* 0x0000000200007824 */ /* 0x002fca00078e00ff */
[----:B------:R-:W-:-:S05]  /*0080*/  LOP3.LUT R0, R0, 0xfe, RZ, 0xc0, !PT ;  /* 0x000000fe00007812 */ /* 0x000fca00078ec0ff */
[----:B---3--:R-:W-:-:S04]  /*0090*/  IMAD R9, R9, 0x100, R0 ;  /* 0x0000010009097824 */ /* 0x008fc800078e0200 */
[C---:B--2---:R-:W-:Y:S01]  /*00a0*/  IMAD.WIDE R4, R9.reuse, 0x4, R4 ;  /* 0x0000000409047825 */ /* 0x044fe200078e0204 */
[----:B------:R-:W-:-:S13]  /*00b0*/  ISETP.GE.AND P0, PT, R9, 0x5400, PT ;  /* 0x000054000900780c */ /* 0x000fda0003f06270 */
[----:B------:R-:W2:Y:S01]  /*00c0*/  @!P0 LDG.E.64 R2, desc[UR4][R4.64] ;  /* 0x0000000404028981 */ /* 0x000ea2000c1e1b00 */
[----:B------:R-:W-:-:S05]  /*00d0*/  IMAD.HI R0, R9, 0x30c30c31, RZ ;  /* 0x30c30c3109007827 */ /* 0x000fca00078e02ff */
[----:B------:R-:W-:-:S04]  /*00e0*/  SHF.R.U32.HI R11, RZ, 0x1f, R0 ;  /* 0x0000001fff0b7819 */ /* 0x000fc80000011600 */
[CC--:B------:R-:W-:Y:S02]  /*00f0*/  LEA.HI.SX32 R8, R0.reuse, R11.reuse, 0x1a ;  /* 0x0000000b00087211 */ /* 0x0c0fe400078fd2ff */
[----:B------:R-:W-:-:S03]  /*0100*/  LEA.HI.SX32 R11, R0, R11, 0x16 ;  /* 0x0000000b000b7211 */ /* 0x000fc600078fb2ff */
[----:B------:R-:W-:-:S04]  /*0110*/  IMAD R8, R8, -0x150, R9 ;  /* 0xfffffeb008087824 */ /* 0x000fc800078e0209 */
[----:B------:R-:W-:Y:S01]  /*0120*/  IMAD R11, R11, 0x150, R8 ;  /* 0x000001500b0b7824 */ /* 0x000fe200078e0208 */
[----:B------:R-:W-:-:S03]  /*0130*/  CS2R R8, SRZ ;  /* 0x0000000000087805 */ /* 0x000fc6000001ff00 */
[----:B----4-:R-:W-:-:S05]  /*0140*/  IMAD.WIDE R6, R11, 0x4, R6 ;  /* 0x000000040b067825 */ /* 0x010fca00078e0206 */
[----:B------:R1:W3:Y:S01]  /*0150*/  @!P0 LDG.E.EL.64 R8, desc[UR4][R6.64] ;  /* 0x0000000406088981 */ /* 0x0002e2000c2e1b00 */
[----:B--2---:R-:W-:Y:S01]  /*0160*/  FADD R0, R2, 3 ;  /* 0x4040000002007421 */ /* 0x004fe20000000000 */
[----:B------:R-:W-:-:S04]  /*0170*/  FADD R10, R3, 3 ;  /* 0x40400000030a7421 */ /* 0x000fc80000000000 */
[----:B------:R-:W-:Y:S02]  /*0180*/  FSETP.GTU.AND P1, PT, R0, RZ, PT ;  /* 0x000000ff0000720b */ /* 0x000fe40003f2c000 */
[----:B------:R-:W-:Y:S02]  /*0190*/  FSETP.GTU.AND P2, PT, R10, RZ, PT ;  /* 0x000000ff0a00720b */ /* 0x000fe40003f4c000 */
[----:B------:R-:W-:Y:S02]  /*01a0*/  FSEL R11, R0, RZ, P1 ;  /* 0x000000ff000b7208 */ /* 0x000fe40000800000 */
[----:B------:R-:W-:Y:S02]  /*01b0*/  FSEL R10, R10, RZ, P2 ;  /* 0x000000ff0a0a7208 */ /* 0x000fe40001000000 */
[----:B------:R-:W-:Y:S02]  /*01c0*/  FSETP.GEU.AND P3, PT, R11, 6, PT ;  /* 0x40c000000b00780b */ /* 0x000fe40003f6e000 */
[----:B------:R-:W-:-:S02]  /*01d0*/  FSETP.GEU.AND P4, PT, R10, 6, PT ;  /* 0x40c000000a00780b */ /* 0x000fc40003f8e000 */
[----:B------:R-:W-:Y:S02]  /*01e0*/  FSETP.NAN.AND P1, PT, R11, R11, PT ;  /* 0x0000000b0b00720b */ /* 0x000fe40003f28000 */
[----:B------:R-:W-:-:S07]  /*01f0*/  FSETP.NAN.AND P2, PT, R10, R10, PT ;  /* 0x0000000a0a00720b */ /* 0x000fce0003f48000 */
[----:B------:R-:W-:Y:S02]  /*0200*/  @P3 FSEL R11, R11, 6, P1 ;  /* 0x40c000000b0b3808 */ /* 0x000fe40000800000 */
[----:B------:R-:W-:-:S03]  /*0210*/  @P4 FSEL R10, R10, 6, P2 ;  /* 0x40c000000a0a4808 */ /* 0x000fc60001000000 */
[----:B------:R-:W-:Y:S02]  /*0220*/  FMUL R2, R11, R2 ;  /* 0x000000020b027220 */ /* 0x000fe40000400000 */
[----:B------:R-:W-:Y:S02]  /*0230*/  FMUL R3, R10, R3 ;  /* 0x000000030a037220 */ /* 0x000fe40000400000 */
[----:B-1----:R-:W-:Y:S02]  /*0240*/  FMUL R7, R2, 0.16666667163372039795 ;  /* 0x3e2aaaab02077820 */ /* 0x002fe40000400000 */
[----:B------:R-:W-:Y:S02]  /*0250*/  FMUL R0, R3, 0.16666667163372039795 ;  /* 0x3e2aaaab03007820 */ /* 0x000fe40000400000 */
[----:B---3--:R-:W-:Y:S02]  /*0260*/  FMUL R8, R7, R8 ;  /* 0x0000000807087220 */ /* 0x008fe40000400000 */
[----:B------:R-:W-:Y:S01]  /*0270*/  FMUL R9, R0, R9 ;  /* 0x0000000900097220 */ /* 0x000fe20000400000 */
[----:B------:R-:W-:Y:S06]  /*0280*/  @P0 EXIT ;  /* 0x000000000000094d */ /* 0x000fec0003800000 */
[----:B------:R-:W-:Y:S01]  /*0290*/  STG.E.64 desc[UR4][R4.64], R8 ;  /* 0x0000000804007986 */ /* 0x000fe2000c101b04 */
[----:B------:R-:W-:Y:S05]  /*02a0*/  EXIT ;  /* 0x000000000000794d */ /* 0x000fea0003800000 */
.L_x_0:
[----:B------:R-:W-:-:S00]  /*02b0*/  BRA `(.L_x_0) ;  /* 0xfffffffc00fc7947 */ /* 0x000fc0000383ffff */
[----:B------:R-:W-:-:S00]  /*02c0*/  NOP ;  /* 0x0000000000007918 */ /* 0x000fc00000000000 */
        /* <DEDUP_REMOVED lines=11> */
.L_x_1:


//--------------------- .nv.constant0.triton_poi_fused_add_div_hardtanh_mul_43 --------------------------
	.section	.nv.constant0.triton_poi_fused_add_div_hardtanh_mul_43,"a",@progbits
	.sectionflags	@""
	.align	4
.nv.constant0.triton_poi_fused_add_div_hardtanh_mul_43:
	.zero		548
